//
// Generated by NVIDIA NVVM Compiler
//
// Compiler Build ID: CL-36424714
// Cuda compilation tools, release 13.0, V13.0.88
// Based on NVVM 20.0.0
//

.version 9.0
.target sm_100
.address_size 64

	// .globl	_Z13packGraph_gpuPiS_S_S_S_S_S_i

.visible .entry _Z13packGraph_gpuPiS_S_S_S_S_S_i(
	.param .u64 .ptr .align 1 _Z13packGraph_gpuPiS_S_S_S_S_S_i_param_0,
	.param .u64 .ptr .align 1 _Z13packGraph_gpuPiS_S_S_S_S_S_i_param_1,
	.param .u64 .ptr .align 1 _Z13packGraph_gpuPiS_S_S_S_S_S_i_param_2,
	.param .u64 .ptr .align 1 _Z13packGraph_gpuPiS_S_S_S_S_S_i_param_3,
	.param .u64 .ptr .align 1 _Z13packGraph_gpuPiS_S_S_S_S_S_i_param_4,
	.param .u64 .ptr .align 1 _Z13packGraph_gpuPiS_S_S_S_S_S_i_param_5,
	.param .u64 .ptr .align 1 _Z13packGraph_gpuPiS_S_S_S_S_S_i_param_6,
	.param .u32 _Z13packGraph_gpuPiS_S_S_S_S_S_i_param_7
)
{
	.reg .pred 	%p<4>;
	.reg .b32 	%r<23>;
	.reg .b64 	%rd<27>;

	ld.param.u64 	%rd9, [_Z13packGraph_gpuPiS_S_S_S_S_S_i_param_0];
	ld.param.u64 	%rd10, [_Z13packGraph_gpuPiS_S_S_S_S_S_i_param_1];
	ld.param.u64 	%rd11, [_Z13packGraph_gpuPiS_S_S_S_S_S_i_param_2];
	ld.param.u64 	%rd12, [_Z13packGraph_gpuPiS_S_S_S_S_S_i_param_3];
	ld.param.u64 	%rd13, [_Z13packGraph_gpuPiS_S_S_S_S_S_i_param_4];
	ld.param.u64 	%rd14, [_Z13packGraph_gpuPiS_S_S_S_S_S_i_param_5];
	ld.param.u64 	%rd15, [_Z13packGraph_gpuPiS_S_S_S_S_S_i_param_6];
	ld.param.u32 	%r6, [_Z13packGraph_gpuPiS_S_S_S_S_S_i_param_7];
	mov.u32 	%r7, %ntid.x;
	mov.u32 	%r8, %nctaid.x;
	mul.lo.s32 	%r1, %r7, %r8;
	mov.u32 	%r9, %ctaid.x;
	mov.u32 	%r10, %tid.x;
	mad.lo.s32 	%r11, %r9, %r7, %r10;
	mov.u32 	%r12, %ctaid.y;
	mov.u32 	%r13, %ntid.y;
	mov.u32 	%r14, %tid.y;
	mad.lo.s32 	%r15, %r12, %r13, %r14;
	mad.lo.s32 	%r22, %r15, %r1, %r11;
	setp.ge.s32 	%p1, %r22, %r6;
	@%p1 bra 	$L__BB0_5;
	cvta.to.global.u64 	%rd1, %rd15;
	cvta.to.global.u64 	%rd2, %rd10;
	cvta.to.global.u64 	%rd3, %rd9;
	cvta.to.global.u64 	%rd4, %rd12;
	cvta.to.global.u64 	%rd5, %rd11;
	cvta.to.global.u64 	%rd6, %rd14;
	cvta.to.global.u64 	%rd7, %rd13;
$L__BB0_2:
	mul.wide.s32 	%rd16, %r22, 4;
	add.s64 	%rd8, %rd1, %rd16;
	ld.global.u32 	%r4, [%rd8];
	ld.global.u32 	%r16, [%rd8+4];
	setp.eq.s32 	%p2, %r4, %r16;
	@%p2 bra 	$L__BB0_4;
	add.s64 	%rd18, %rd2, %rd16;
	ld.global.u32 	%r17, [%rd18];
	mul.wide.s32 	%rd19, %r4, 4;
	add.s64 	%rd20, %rd3, %rd19;
	st.global.u32 	[%rd20], %r17;
	add.s64 	%rd21, %rd4, %rd16;
	ld.global.u32 	%r18, [%rd21];
	ld.global.u32 	%r19, [%rd8];
	mul.wide.s32 	%rd22, %r19, 4;
	add.s64 	%rd23, %rd5, %rd22;
	st.global.u32 	[%rd23], %r18;
	add.s64 	%rd24, %rd6, %rd16;
	ld.global.u32 	%r20, [%rd24];
	ld.global.u32 	%r21, [%rd8];
	mul.wide.s32 	%rd25, %r21, 4;
	add.s64 	%rd26, %rd7, %rd25;
	st.global.u32 	[%rd26], %r20;
$L__BB0_4:
	add.s32 	%r22, %r22, %r1;
	setp.lt.s32 	%p3, %r22, %r6;
	@%p3 bra 	$L__BB0_2;
$L__BB0_5:
	ret;

}


// ===== COMPILED SASS (sm_100) =====

	.target	sm_100

	.elftype	@"ET_EXEC"


//--------------------- .note.nv.tkinfo           --------------------------
	.section	.note.nv.tkinfo,"",@"SHT_NOTE"
	.sectionflags	@"SHF_NOTE_NV_TKINFO"
	.tkinfo
        /*0018*/ 	.word	0x00000002
        /*0030*/ 	.string	""
        /*0030*/ 	.string	"ptxas"
        /*0030*/ 	.string	"Cuda compilation tools, release 13.0, V13.0.88"
        /*0030*/ 	.string	"Build cuda_13.0.r13.0/compiler.36424714_0"
        /*0030*/ 	.string	"-arch sm_100 -m 64 "



//--------------------- .note.nv.cuinfo           --------------------------
	.section	.note.nv.cuinfo,"",@"SHT_NOTE"
	.sectionflags	@"SHF_NOTE_NV_CUINFO"
        /*0018*/ 	.short	0x0002
        /*001a*/ 	.short	0x0064
        /*001c*/ 	.short	0x0082
	.zero		2


//--------------------- .nv.info                  --------------------------
	.section	.nv.info,"",@"SHT_CUDA_INFO"
	.align	4


	//----- nvinfo : EIATTR_REGCOUNT
	.align		4
        /*0000*/ 	.byte	0x04, 0x2f
        /*0002*/ 	.short	(.L_1 - .L_0)
	.align		4
.L_0:
        /*0004*/ 	.word	index@(_Z13packGraph_gpuPiS_S_S_S_S_S_i)
        /*0008*/ 	.word	0x00000020


	//----- nvinfo : EIATTR_FRAME_SIZE
	.align		4
.L_1:
        /*000c*/ 	.byte	0x04, 0x11
        /*000e*/ 	.short	(.L_3 - .L_2)
	.align		4
.L_2:
        /*0010*/ 	.word	index@(_Z13packGraph_gpuPiS_S_S_S_S_S_i)
        /*0014*/ 	.word	0x00000000


	//----- nvinfo : EIATTR_MIN_STACK_SIZE
	.align		4
.L_3:
        /*0018*/ 	.byte	0x04, 0x12
        /*001a*/ 	.short	(.L_5 - .L_4)
	.align		4
.L_4:
        /*001c*/ 	.word	index@(_Z13packGraph_gpuPiS_S_S_S_S_S_i)
        /*0020*/ 	.word	0x00000000
.L_5:


//--------------------- .nv.compat                --------------------------
	.section	.nv.compat,"",@"SHT_CUDA_COMPAT_INFO"
	.align	4
        /*0000*/ 	.byte	0x02, 0x09, 0x00, 0x00, 0x02, 0x02, 0x01, 0x00, 0x02, 0x05, 0x05, 0x00, 0x03, 0x07, 0x01, 0x01
        /*0010*/ 	.byte	0x02, 0x03, 0x00, 0x00, 0x02, 0x06, 0x01, 0x00, 0x04, 0x0b, 0x08, 0x00, 0x09, 0x00, 0x00, 0x00
        /*0020*/ 	.byte	0x00, 0x00, 0x00, 0x00


//--------------------- .nv.info._Z13packGraph_gpuPiS_S_S_S_S_S_i --------------------------
	.section	.nv.info._Z13packGraph_gpuPiS_S_S_S_S_S_i,"",@"SHT_CUDA_INFO"
	.sectionflags	@""
	.align	4


	//----- nvinfo : EIATTR_CUDA_API_VERSION
	.align		4
        /*0000*/ 	.byte	0x04, 0x37
        /*0002*/ 	.short	(.L_7 - .L_6)
.L_6:
        /*0004*/ 	.word	0x00000082


	//----- nvinfo : EIATTR_KPARAM_INFO
	.align		4
.L_7:
        /*0008*/ 	.byte	0x04, 0x17
        /*000a*/ 	.short	(.L_9 - .L_8)
.L_8:
        /*000c*/ 	.word	0x00000000
        /*0010*/ 	.short	0x0007
        /*0012*/ 	.short	0x0038
        /*0014*/ 	.byte	0x00, 0xf0, 0x11, 0x00


	//----- nvinfo : EIATTR_KPARAM_INFO
	.align		4
.L_9:
        /*0018*/ 	.byte	0x04, 0x17
        /*001a*/ 	.short	(.L_11 - .L_10)
.L_10:
        /*001c*/ 	.word	0x00000000
        /*0020*/ 	.short	0x0006
        /*0022*/ 	.short	0x0030
        /*0024*/ 	.byte	0x00, 0xf5, 0x21, 0x00


	//----- nvinfo : EIATTR_KPARAM_INFO
	.align		4
.L_11:
        /*0028*/ 	.byte	0x04, 0x17
        /*002a*/ 	.short	(.L_13 - .L_12)
.L_12:
        /*002c*/ 	.word	0x00000000
        /*0030*/ 	.short	0x0005
        /*0032*/ 	.short	0x0028
        /*0034*/ 	.byte	0x00, 0xf5, 0x21, 0x00


	//----- nvinfo : EIATTR_KPARAM_INFO
	.align		4
.L_13:
        /*0038*/ 	.byte	0x04, 0x17
        /*003a*/ 	.short	(.L_15 - .L_14)
.L_14:
        /*003c*/ 	.word	0x00000000
        /*0040*/ 	.short	0x0004
        /*0042*/ 	.short	0x0020
        /*0044*/ 	.byte	0x00, 0xf5, 0x21, 0x00


	//----- nvinfo : EIATTR_KPARAM_INFO
	.align		4
.L_15:
        /*0048*/ 	.byte	0x04, 0x17
        /*004a*/ 	.short	(.L_17 - .L_16)
.L_16:
        /*004c*/ 	.word	0x00000000
        /*0050*/ 	.short	0x0003
        /*0052*/ 	.short	0x0018
        /*0054*/ 	.byte	0x00, 0xf5, 0x21, 0x00


	//----- nvinfo : EIATTR_KPARAM_INFO
	.align		4
.L_17:
        /*0058*/ 	.byte	0x04, 0x17
        /*005a*/ 	.short	(.L_19 - .L_18)
.L_18:
        /*005c*/ 	.word	0x00000000
        /*0060*/ 	.short	0x0002
        /*0062*/ 	.short	0x0010
        /*0064*/ 	.byte	0x00, 0xf5, 0x21, 0x00


	//----- nvinfo : EIATTR_KPARAM_INFO
	.align		4
.L_19:
        /*0068*/ 	.byte	0x04, 0x17
        /*006a*/ 	.short	(.L_21 - .L_20)
.L_20:
        /*006c*/ 	.word	0x00000000
        /*0070*/ 	.short	0x0001
        /*0072*/ 	.short	0x0008
        /*0074*/ 	.byte	0x00, 0xf5, 0x21, 0x00


	//----- nvinfo : EIATTR_KPARAM_INFO
	.align		4
.L_21:
        /*0078*/ 	.byte	0x04, 0x17
        /*007a*/ 	.short	(.L_23 - .L_22)
.L_22:
        /*007c*/ 	.word	0x00000000
        /*0080*/ 	.short	0x0000
        /*0082*/ 	.short	0x0000
        /*0084*/ 	.byte	0x00, 0xf5, 0x21, 0x00


	//----- nvinfo : EIATTR_SPARSE_MMA_MASK
	.align		4
.L_23:
        /*0088*/ 	.byte	0x03, 0x50
        /*008a*/ 	.short	0x0000


	//----- nvinfo : EIATTR_MAXREG_COUNT
	.align		4
        /*008c*/ 	.byte	0x03, 0x1b
        /*008e*/ 	.short	0x00ff


	//----- nvinfo : EIATTR_MERCURY_ISA_VERSION
	.align		4
        /*0090*/ 	.byte	0x03, 0x5f
        /*0092*/ 	.short	0x0101


	//----- nvinfo : EIATTR_VRC_CTA_INIT_COUNT
	.align		4
        /*0094*/ 	.byte	0x02, 0x4a
	.zero		1
	.zero		1


	//----- nvinfo : EIATTR_EXIT_INSTR_OFFSETS
	.align		4
        /*0098*/ 	.byte	0x04, 0x1c
        /*009a*/ 	.short	(.L_25 - .L_24)


	//   ....[0]....
.L_24:
        /*009c*/ 	.word	0x000000f0


	//   ....[1]....
        /*00a0*/ 	.word	0x000003b0


	//----- nvinfo : EIATTR_CRS_STACK_SIZE
	.align		4
.L_25:
        /*00a4*/ 	.byte	0x04, 0x1e
        /*00a6*/ 	.short	(.L_27 - .L_26)
.L_26:
        /*00a8*/ 	.word	0x00000000


	//----- nvinfo : EIATTR_CBANK_PARAM_SIZE
	.align		4
.L_27:
        /*00ac*/ 	.byte	0x03, 0x19
        /*00ae*/ 	.short	0x003c


	//----- nvinfo : EIATTR_PARAM_CBANK
	.align		4
        /*00b0*/ 	.byte	0x04, 0x0a
        /*00b2*/ 	.short	(.L_29 - .L_28)
	.align		4
.L_28:
        /*00b4*/ 	.word	index@(.nv.constant0._Z13packGraph_gpuPiS_S_S_S_S_S_i)
        /*00b8*/ 	.short	0x0380
        /*00ba*/ 	.short	0x003c


	//----- nvinfo : EIATTR_SW_WAR
	.align		4
.L_29:
        /*00bc*/ 	.byte	0x04, 0x36
        /*00be*/ 	.short	(.L_31 - .L_30)
.L_30:
        /*00c0*/ 	.word	0x00000008
.L_31:


//--------------------- .nv.callgraph             --------------------------
	.section	.nv.callgraph,"",@"SHT_CUDA_CALLGRAPH"
	.align	4
	.sectionentsize	8
	.align		4
        /*0000*/ 	.word	0x00000000
	.align		4
        /*0004*/ 	.word	0xffffffff
	.align		4
        /*0008*/ 	.word	0x00000000
	.align		4
        /*000c*/ 	.word	0xfffffffe
	.align		4
        /*0010*/ 	.word	0x00000000
	.align		4
        /*0014*/ 	.word	0xfffffffd
	.align		4
        /*0018*/ 	.word	0x00000000
	.align		4
        /*001c*/ 	.word	0xfffffffc


//--------------------- .text._Z13packGraph_gpuPiS_S_S_S_S_S_i --------------------------
	.section	.text._Z13packGraph_gpuPiS_S_S_S_S_S_i,"ax",@progbits
	.align	128
        .global         _Z13packGraph_gpuPiS_S_S_S_S_S_i
        .type           _Z13packGraph_gpuPiS_S_S_S_S_S_i,@function
        .size           _Z13packGraph_gpuPiS_S_S_S_S_S_i,(.L_x_4 - _Z13packGraph_gpuPiS_S_S_S_S_S_i)
        .other          _Z13packGraph_gpuPiS_S_S_S_S_S_i,@"STO_CUDA_ENTRY STV_DEFAULT"
_Z13packGraph_gpuPiS_S_S_S_S_S_i:
.text._Z13packGraph_gpuPiS_S_S_S_S_S_i:
[----:B------:R-:W-:Y:S01]  /*0000*/  LDC R1, c[0x0][0x37c] ;  /* 0x0000df00ff017b82 */ /* 0x000fe20000000800 */
[----:B------:R-:W0:Y:S01]  /*0010*/  S2R R0, SR_CTAID.X ;  /* 0x0000000000007919 */ /* 0x000e220000002500 */
[----:B------:R-:W1:Y:S06]  /*0020*/  LDCU UR5, c[0x0][0x360] ;  /* 0x00006c00ff0577ac */ /* 0x000e6c0008000800 */
[----:B------:R-:W2:Y:S01]  /*0030*/  S2UR UR6, SR_CTAID.Y ;  /* 0x00000000000679c3 */ /* 0x000ea20000002600 */
[----:B------:R-:W0:Y:S01]  /*0040*/  S2R R3, SR_TID.X ;  /* 0x0000000000037919 */ /* 0x000e220000002100 */
[----:B------:R-:W1:Y:S01]  /*0050*/  LDCU UR4, c[0x0][0x370] ;  /* 0x00006e00ff0477ac */ /* 0x000e620008000800 */
[----:B------:R-:W2:Y:S01]  /*0060*/  S2R R5, SR_TID.Y ;  /* 0x0000000000057919 */ /* 0x000ea20000002200 */
[----:B------:R-:W3:Y:S04]  /*0070*/  LDCU UR7, c[0x0][0x3b8] ;  /* 0x00007700ff0777ac */ /* 0x000ee80008000800 */
[----:B------:R-:W2:Y:S01]  /*0080*/  LDC R2, c[0x0][0x364] ;  /* 0x0000d900ff027b82 */ /* 0x000ea20000000800 */
[----:B-1----:R-:W-:-:S02]  /*0090*/  UIMAD UR4, UR5, UR4, URZ ;  /* 0x00000004050472a4 */ /* 0x002fc4000f8e02ff */
[----:B0-----:R-:W-:Y:S01]  /*00a0*/  IMAD R0, R0, UR5, R3 ;  /* 0x0000000500007c24 */ /* 0x001fe2000f8e0203 */
[----:B------:R-:W0:Y:S01]  /*00b0*/  LDCU UR5, c[0x0][0x3b8] ;  /* 0x00007700ff0577ac */ /* 0x000e220008000800 */
[----:B--2---:R-:W-:-:S04]  /*00c0*/  IMAD R3, R2, UR6, R5 ;  /* 0x0000000602037c24 */ /* 0x004fc8000f8e0205 */
[----:B------:R-:W-:-:S05]  /*00d0*/  IMAD R19, R3, UR4, R0 ;  /* 0x0000000403137c24 */ /* 0x000fca000f8e0200 */
[----:B---3--:R-:W-:-:S13]  /*00e0*/  ISETP.GE.AND P0, PT, R19, UR7, PT ;  /* 0x0000000713007c0c */ /* 0x008fda000bf06270 */
[----:B0-----:R-:W-:Y:S05]  /*00f0*/  @P0 EXIT ;  /* 0x000000000000094d */ /* 0x001fea0003800000 */
[----:B------:R-:W0:Y:S08]  /*0100*/  LDC.64 R28, c[0x0][0x358] ;  /* 0x0000d600ff1c7b82 */ /* 0x000e300000000a00 */
[----:B------:R-:W1:Y:S08]  /*0110*/  LDC.64 R2, c[0x0][0x3b0] ;  /* 0x0000ec00ff027b82 */ /* 0x000e700000000a00 */
[----:B------:R-:W2:Y:S08]  /*0120*/  LDC.64 R4, c[0x0][0x380] ;  /* 0x0000e000ff047b82 */ /* 0x000eb00000000a00 */
[----:B------:R-:W3:Y:S08]  /*0130*/  LDC.64 R6, c[0x0][0x388] ;  /* 0x0000e200ff067b82 */ /* 0x000ef00000000a00 */
[----:B------:R-:W4:Y:S08]  /*0140*/  LDC.64 R8, c[0x0][0x390] ;  /* 0x0000e400ff087b82 */ /* 0x000f300000000a00 */
[----:B------:R-:W0:Y:S08]  /*0150*/  LDC.64 R10, c[0x0][0x398] ;  /* 0x0000e600ff0a7b82 */ /* 0x000e300000000a00 */
[----:B------:R-:W0:Y:S08]  /*0160*/  LDC.64 R12, c[0x0][0x3a0] ;  /* 0x0000e800ff0c7b82 */ /* 0x000e300000000a00 */
[----:B-1----:R-:W0:Y:S02]  /*0170*/  LDC.64 R14, c[0x0][0x3a8] ;  /* 0x0000ea00ff0e7b82 */ /* 0x002e240000000a00 */
.L_x_2:
[C---:B0-----:R-:W-:Y:S01]  /*0180*/  R2UR UR6, R28.reuse ;  /* 0x000000001c0672ca */ /* 0x041fe200000e0000 */
[----:B------:R-:W-:Y:S01]  /*0190*/  IMAD.WIDE R16, R19, 0x4, R2 ;  /* 0x0000000413107825 */ /* 0x000fe200078e0202 */
[C---:B------:R-:W-:Y:S02]  /*01a0*/  R2UR UR7, R29.reuse ;  /* 0x000000001d0772ca */ /* 0x040fe400000e0000 */
[----:B------:R-:W-:Y:S02]  /*01b0*/  R2UR UR8, R28 ;  /* 0x000000001c0872ca */ /* 0x000fe400000e0000 */
[----:B------:R-:W-:-:S09]  /*01c0*/  R2UR UR9, R29 ;  /* 0x000000001d0972ca */ /* 0x000fd200000e0000 */
[----:B-1----:R-:W5:Y:S04]  /*01d0*/  LDG.E R25, desc[UR6][R16.64] ;  /* 0x0000000610197981 */ /* 0x002f68000c1e1900 */
[----:B------:R-:W5:Y:S01]  /*01e0*/  LDG.E R0, desc[UR8][R16.64+0x4] ;  /* 0x0000040810007981 */ /* 0x000f62000c1e1900 */
[----:B------:R-:W-:Y:S01]  /*01f0*/  IMAD.MOV.U32 R21, RZ, RZ, R19 ;  /* 0x000000ffff157224 */ /* 0x000fe200078e0013 */
[----:B------:R-:W-:Y:S01]  /*0200*/  BSSY.RECONVERGENT B0, `(.L_x_0) ;  /* 0x0000019000007945 */ /* 0x000fe20003800200 */
[----:B------:R-:W-:-:S05]  /*0210*/  VIADD R19, R19, UR4 ;  /* 0x0000000413137c36 */ /* 0x000fca0008000000 */
[----:B------:R-:W-:Y:S02]  /*0220*/  ISETP.GE.AND P1, PT, R19, UR5, PT ;  /* 0x0000000513007c0c */ /* 0x000fe4000bf26270 */
[----:B-----5:R-:W-:-:S13]  /*0230*/  ISETP.NE.AND P0, PT, R25, R0, PT ;  /* 0x000000001900720c */ /* 0x020fda0003f05270 */
[----:B------:R-:W-:Y:S05]  /*0240*/  @!P0 BRA `(.L_x_1) ;  /* 0x0000000000508947 */ /* 0x000fea0003800000 */
[----:B------:R-:W-:Y:S01]  /*0250*/  R2UR UR6, R28 ;  /* 0x000000001c0672ca */ /* 0x000fe200000e0000 */
[----:B---3--:R-:W-:Y:S01]  /*0260*/  IMAD.WIDE R22, R21, 0x4, R6 ;  /* 0x0000000415167825 */ /* 0x008fe200078e0206 */
[----:B------:R-:W-:-:S13]  /*0270*/  R2UR UR7, R29 ;  /* 0x000000001d0772ca */ /* 0x000fda00000e0000 */
[----:B------:R-:W3:Y:S01]  /*0280*/  LDG.E R0, desc[UR6][R22.64] ;  /* 0x0000000616007981 */ /* 0x000ee2000c1e1900 */
[C---:B------:R-:W-:Y:S01]  /*0290*/  R2UR UR10, R28.reuse ;  /* 0x000000001c0a72ca */ /* 0x040fe200000e0000 */
[----:B--2---:R-:W-:Y:S01]  /*02a0*/  IMAD.WIDE R24, R25, 0x4, R4 ;  /* 0x0000000419187825 */ /* 0x004fe200078e0204 */
[----:B------:R-:W-:Y:S02]  /*02b0*/  R2UR UR11, R29 ;  /* 0x000000001d0b72ca */ /* 0x000fe400000e0000 */
[----:B------:R-:W-:Y:S01]  /*02c0*/  R2UR UR8, R28 ;  /* 0x000000001c0872ca */ /* 0x000fe200000e0000 */
[----:B------:R-:W-:Y:S01]  /*02d0*/  IMAD.WIDE R26, R21, 0x4, R10 ;  /* 0x00000004151a7825 */ /* 0x000fe200078e020a */
[----:B------:R-:W-:Y:S01]  /*02e0*/  R2UR UR9, R29 ;  /* 0x000000001d0972ca */ /* 0x000fe200000e0000 */
[----:B---3--:R0:W-:Y:S08]  /*02f0*/  STG.E desc[UR6][R24.64], R0 ;  /* 0x0000000018007986 */ /* 0x0081f0000c101906 */
[----:B------:R-:W4:Y:S04]  /*0300*/  LDG.E R18, desc[UR10][R16.64] ;  /* 0x0000000a10127981 */ /* 0x000f28000c1e1900 */
[----:B------:R-:W2:Y:S01]  /*0310*/  LDG.E R27, desc[UR8][R26.64] ;  /* 0x000000081a1b7981 */ /* 0x000ea2000c1e1900 */
[----:B------:R-:W-:-:S04]  /*0320*/  IMAD.WIDE R20, R21, 0x4, R14 ;  /* 0x0000000415147825 */ /* 0x000fc800078e020e */
[----:B----4-:R-:W-:-:S05]  /*0330*/  IMAD.WIDE R22, R18, 0x4, R8 ;  /* 0x0000000412167825 */ /* 0x010fca00078e0208 */
[----:B--2---:R1:W-:Y:S04]  /*0340*/  STG.E desc[UR6][R22.64], R27 ;  /* 0x0000001b16007986 */ /* 0x0043e8000c101906 */
[----:B------:R-:W0:Y:S04]  /*0350*/  LDG.E R18, desc[UR10][R16.64] ;  /* 0x0000000a10127981 */ /* 0x000e28000c1e1900 */
[----:B------:R-:W2:Y:S01]  /*0360*/  LDG.E R21, desc[UR8][R20.64] ;  /* 0x0000000814157981 */ /* 0x000ea2000c1e1900 */
[----:B0-----:R-:W-:-:S05]  /*0370*/  IMAD.WIDE R24, R18, 0x4, R12 ;  /* 0x0000000412187825 */ /* 0x001fca00078e020c */
[----:B--2---:R1:W-:Y:S02]  /*0380*/  STG.E desc[UR6][R24.64], R21 ;  /* 0x0000001518007986 */ /* 0x0043e4000c101906 */
.L_x_1:
[----:B------:R-:W-:Y:S05]  /*0390*/  BSYNC.RECONVERGENT B0 ;  /* 0x0000000000007941 */ /* 0x000fea0003800200 */
.L_x_0:
[----:B------:R-:W-:Y:S05]  /*03a0*/  @!P1 BRA `(.L_x_2) ;  /* 0xfffffffc00749947 */ /* 0x000fea000383ffff */
[----:B------:R-:W-:Y:S05]  /*03b0*/  EXIT ;  /* 0x000000000000794d */ /* 0x000fea0003800000 */
.L_x_3:
[----:B------:R-:W-:-:S00]  /*03c0*/  BRA `(.L_x_3) ;  /* 0xfffffffc00fc7947 */ /* 0x000fc0000383ffff */
[----:B------:R-:W-:-:S00]  /*03d0*/  NOP ;  /* 0x0000000000007918 */ /* 0x000fc00000000000 */
        /* <DEDUP_REMOVED lines=10> */
.L_x_4:


//--------------------- .nv.shared.reserved.0     --------------------------
	.section	.nv.shared.reserved.0,"aw",@nobits
	.weak		__nv_reservedSMEM_offset_0_alias
	.size		__nv_reservedSMEM_offset_0_alias, 0, 64
	.other		__nv_reservedSMEM_offset_0_alias,@"STO_CUDA_RESERVED_SHARED STV_DEFAULT"
__nv_reservedSMEM_offset_0_alias:
	.zero		0
	.zero		64


//--------------------- .nv.constant0._Z13packGraph_gpuPiS_S_S_S_S_S_i --------------------------
	.section	.nv.constant0._Z13packGraph_gpuPiS_S_S_S_S_S_i,"a",@progbits
	.sectionflags	@""
	.align	4
.nv.constant0._Z13packGraph_gpuPiS_S_S_S_S_S_i:
	.zero		956


//--------------------- SYMBOLS --------------------------

	.type		.nv.reservedSmem.offset0,@object
	.size		.nv.reservedSmem.offset0,0x4
